//
// Generated by NVIDIA NVVM Compiler
//
// Compiler Build ID: CL-36424714
// Cuda compilation tools, release 13.0, V13.0.88
// Based on NVVM 20.0.0
//

.version 9.0
.target sm_100
.address_size 64

	// .globl	default_function_kernel

.visible .entry default_function_kernel(
	.param .u64 .ptr .align 1 default_function_kernel_param_0,
	.param .u64 .ptr .align 1 default_function_kernel_param_1
)
.maxntid 64
{
	.reg .b16 	%rs<5>;
	.reg .b32 	%r<21>;
	.reg .b32 	%f<2>;
	.reg .b64 	%rd<9>;

	ld.param.u64 	%rd1, [default_function_kernel_param_0];
	ld.param.u64 	%rd2, [default_function_kernel_param_1];
	cvta.to.global.u64 	%rd3, %rd2;
	cvta.to.global.u64 	%rd4, %rd1;
	mov.u32 	%r1, %ctaid.x;
	mul.hi.u32 	%r2, %r1, -1883757585;
	shr.u32 	%r3, %r2, 5;
	mul.lo.s32 	%r4, %r3, 57;
	sub.s32 	%r5, %r1, %r4;
	shl.b32 	%r6, %r5, 4;
	mov.u32 	%r7, %tid.x;
	shr.u32 	%r8, %r7, 2;
	or.b32  	%r9, %r6, %r8;
	cvt.u16.u32 	%rs1, %r9;
	mul.hi.u16 	%rs2, %rs1, 1725;
	mul.lo.s16 	%rs3, %rs2, 38;
	sub.s16 	%rs4, %rs1, %rs3;
	cvt.u32.u16 	%r10, %rs4;
	shl.b32 	%r11, %r1, 6;
	or.b32  	%r12, %r11, %r7;
	mul.hi.u32 	%r13, %r12, 1808407283;
	shr.u32 	%r14, %r13, 5;
	mul.lo.s32 	%r15, %r14, 76;
	sub.s32 	%r16, %r12, %r15;
	shr.u32 	%r17, %r16, 1;
	mad.lo.s32 	%r18, %r3, 912, %r9;
	add.s32 	%r19, %r18, %r17;
	sub.s32 	%r20, %r19, %r10;
	mul.wide.u32 	%rd5, %r20, 4;
	add.s64 	%rd6, %rd4, %rd5;
	ld.global.nc.f32 	%f1, [%rd6];
	mul.wide.u32 	%rd7, %r12, 4;
	add.s64 	%rd8, %rd3, %rd7;
	st.global.f32 	[%rd8], %f1;
	ret;

}


// ===== COMPILED SASS (sm_100) =====

	.target	sm_100

	.elftype	@"ET_EXEC"


//--------------------- .note.nv.tkinfo           --------------------------
	.section	.note.nv.tkinfo,"",@"SHT_NOTE"
	.sectionflags	@"SHF_NOTE_NV_TKINFO"
	.tkinfo
        /*0018*/ 	.word	0x00000002
        /*0030*/ 	.string	""
        /*0030*/ 	.string	"ptxas"
        /*0030*/ 	.string	"Cuda compilation tools, release 13.0, V13.0.88"
        /*0030*/ 	.string	"Build cuda_13.0.r13.0/compiler.36424714_0"
        /*0030*/ 	.string	"-arch sm_100 -m 64 "



//--------------------- .note.nv.cuinfo           --------------------------
	.section	.note.nv.cuinfo,"",@"SHT_NOTE"
	.sectionflags	@"SHF_NOTE_NV_CUINFO"
        /*0018*/ 	.short	0x0002
        /*001a*/ 	.short	0x0064
        /*001c*/ 	.short	0x0082
	.zero		2


//--------------------- .nv.info                  --------------------------
	.section	.nv.info,"",@"SHT_CUDA_INFO"
	.align	4


	//----- nvinfo : EIATTR_REGCOUNT
	.align		4
        /*0000*/ 	.byte	0x04, 0x2f
        /*0002*/ 	.short	(.L_1 - .L_0)
	.align		4
.L_0:
        /*0004*/ 	.word	index@(default_function_kernel)
        /*0008*/ 	.word	0x0000000c


	//----- nvinfo : EIATTR_FRAME_SIZE
	.align		4
.L_1:
        /*000c*/ 	.byte	0x04, 0x11
        /*000e*/ 	.short	(.L_3 - .L_2)
	.align		4
.L_2:
        /*0010*/ 	.word	index@(default_function_kernel)
        /*0014*/ 	.word	0x00000000


	//----- nvinfo : EIATTR_MIN_STACK_SIZE
	.align		4
.L_3:
        /*0018*/ 	.byte	0x04, 0x12
        /*001a*/ 	.short	(.L_5 - .L_4)
	.align		4
.L_4:
        /*001c*/ 	.word	index@(default_function_kernel)
        /*0020*/ 	.word	0x00000000
.L_5:


//--------------------- .nv.compat                --------------------------
	.section	.nv.compat,"",@"SHT_CUDA_COMPAT_INFO"
	.align	4
        /*0000*/ 	.byte	0x02, 0x09, 0x00, 0x00, 0x02, 0x02, 0x01, 0x00, 0x02, 0x05, 0x05, 0x00, 0x03, 0x07, 0x01, 0x01
        /*0010*/ 	.byte	0x02, 0x03, 0x00, 0x00, 0x02, 0x06, 0x01, 0x00, 0x04, 0x0b, 0x08, 0x00, 0x09, 0x00, 0x00, 0x00
        /*0020*/ 	.byte	0x00, 0x00, 0x00, 0x00


//--------------------- .nv.info.default_function_kernel --------------------------
	.section	.nv.info.default_function_kernel,"",@"SHT_CUDA_INFO"
	.sectionflags	@""
	.align	4


	//----- nvinfo : EIATTR_CUDA_API_VERSION
	.align		4
        /*0000*/ 	.byte	0x04, 0x37
        /*0002*/ 	.short	(.L_7 - .L_6)
.L_6:
        /*0004*/ 	.word	0x00000082


	//----- nvinfo : EIATTR_KPARAM_INFO
	.align		4
.L_7:
        /*0008*/ 	.byte	0x04, 0x17
        /*000a*/ 	.short	(.L_9 - .L_8)
.L_8:
        /*000c*/ 	.word	0x00000000
        /*0010*/ 	.short	0x0001
        /*0012*/ 	.short	0x0008
        /*0014*/ 	.byte	0x00, 0xf5, 0x21, 0x00


	//----- nvinfo : EIATTR_KPARAM_INFO
	.align		4
.L_9:
        /*0018*/ 	.byte	0x04, 0x17
        /*001a*/ 	.short	(.L_11 - .L_10)
.L_10:
        /*001c*/ 	.word	0x00000000
        /*0020*/ 	.short	0x0000
        /*0022*/ 	.short	0x0000
        /*0024*/ 	.byte	0x00, 0xf5, 0x21, 0x00


	//----- nvinfo : EIATTR_SPARSE_MMA_MASK
	.align		4
.L_11:
        /*0028*/ 	.byte	0x03, 0x50
        /*002a*/ 	.short	0x0000


	//----- nvinfo : EIATTR_MAXREG_COUNT
	.align		4
        /*002c*/ 	.byte	0x03, 0x1b
        /*002e*/ 	.short	0x00ff


	//----- nvinfo : EIATTR_MERCURY_ISA_VERSION
	.align		4
        /*0030*/ 	.byte	0x03, 0x5f
        /*0032*/ 	.short	0x0101


	//----- nvinfo : EIATTR_VRC_CTA_INIT_COUNT
	.align		4
        /*0034*/ 	.byte	0x02, 0x4a
	.zero		1
	.zero		1


	//----- nvinfo : EIATTR_EXIT_INSTR_OFFSETS
	.align		4
        /*0038*/ 	.byte	0x04, 0x1c
        /*003a*/ 	.short	(.L_13 - .L_12)


	//   ....[0]....
.L_12:
        /*003c*/ 	.word	0x00000210


	//----- nvinfo : EIATTR_MAX_THREADS
	.align		4
.L_13:
        /*0040*/ 	.byte	0x04, 0x05
        /*0042*/ 	.short	(.L_15 - .L_14)
.L_14:
        /*0044*/ 	.word	0x00000040
        /*0048*/ 	.word	0x00000001
        /*004c*/ 	.word	0x00000001


	//----- nvinfo : EIATTR_CBANK_PARAM_SIZE
	.align		4
.L_15:
        /*0050*/ 	.byte	0x03, 0x19
        /*0052*/ 	.short	0x0010


	//----- nvinfo : EIATTR_PARAM_CBANK
	.align		4
        /*0054*/ 	.byte	0x04, 0x0a
        /*0056*/ 	.short	(.L_17 - .L_16)
	.align		4
.L_16:
        /*0058*/ 	.word	index@(.nv.constant0.default_function_kernel)
        /*005c*/ 	.short	0x0380
        /*005e*/ 	.short	0x0010


	//----- nvinfo : EIATTR_SW_WAR
	.align		4
.L_17:
        /*0060*/ 	.byte	0x04, 0x36
        /*0062*/ 	.short	(.L_19 - .L_18)
.L_18:
        /*0064*/ 	.word	0x00000008
.L_19:


//--------------------- .nv.callgraph             --------------------------
	.section	.nv.callgraph,"",@"SHT_CUDA_CALLGRAPH"
	.align	4
	.sectionentsize	8
	.align		4
        /*0000*/ 	.word	0x00000000
	.align		4
        /*0004*/ 	.word	0xffffffff
	.align		4
        /*0008*/ 	.word	0x00000000
	.align		4
        /*000c*/ 	.word	0xfffffffe
	.align		4
        /*0010*/ 	.word	0x00000000
	.align		4
        /*0014*/ 	.word	0xfffffffd
	.align		4
        /*0018*/ 	.word	0x00000000
	.align		4
        /*001c*/ 	.word	0xfffffffc


//--------------------- .text.default_function_kernel --------------------------
	.section	.text.default_function_kernel,"ax",@progbits
	.align	128
        .global         default_function_kernel
        .type           default_function_kernel,@function
        .size           default_function_kernel,(.L_x_1 - default_function_kernel)
        .other          default_function_kernel,@"STO_CUDA_ENTRY STV_DEFAULT"
default_function_kernel:
.text.default_function_kernel:
[----:B------:R-:W-:Y:S01]  /*0000*/  LDC R1, c[0x0][0x37c] ;  /* 0x0000df00ff017b82 */ /* 0x000fe20000000800 */
[----:B------:R-:W0:Y:S01]  /*0010*/  S2R R7, SR_CTAID.X ;  /* 0x0000000000077919 */ /* 0x000e220000002500 */
[----:B------:R-:W1:Y:S01]  /*0020*/  LDCU.64 UR4, c[0x0][0x358] ;  /* 0x00006b00ff0477ac */ /* 0x000e620008000a00 */
[----:B------:R-:W2:Y:S01]  /*0030*/  S2R R9, SR_TID.X ;  /* 0x0000000000097919 */ /* 0x000ea20000002100 */
[----:B0-----:R-:W-:Y:S01]  /*0040*/  IMAD.HI.U32 R0, R7, -0x7047dc11, RZ ;  /* 0x8fb823ef07007827 */ /* 0x001fe200078e00ff */
[----:B--2---:R-:W-:-:S04]  /*0050*/  SHF.R.U32.HI R3, RZ, 0x2, R9 ;  /* 0x00000002ff037819 */ /* 0x004fc80000011609 */
[----:B------:R-:W-:-:S05]  /*0060*/  SHF.R.U32.HI R0, RZ, 0x5, R0 ;  /* 0x00000005ff007819 */ /* 0x000fca0000011600 */
[----:B------:R-:W-:-:S04]  /*0070*/  IMAD R2, R0, -0x39, R7 ;  /* 0xffffffc700027824 */ /* 0x000fc800078e0207 */
[----:B------:R-:W-:-:S05]  /*0080*/  IMAD.SHL.U32 R2, R2, 0x10, RZ ;  /* 0x0000001002027824 */ /* 0x000fca00078e00ff */
[----:B------:R-:W-:-:S04]  /*0090*/  LOP3.LUT R5, R2, R3, RZ, 0xfc, !PT ;  /* 0x0000000302057212 */ /* 0x000fc800078efcff */
[----:B------:R-:W-:-:S05]  /*00a0*/  LOP3.LUT R2, R5, 0xffff, RZ, 0xc0, !PT ;  /* 0x0000ffff05027812 */ /* 0x000fca00078ec0ff */
[----:B------:R-:W-:-:S05]  /*00b0*/  IMAD R2, R2, 0x6bd, RZ ;  /* 0x000006bd02027824 */ /* 0x000fca00078e02ff */
[----:B------:R-:W-:-:S04]  /*00c0*/  SHF.R.U32.HI R2, RZ, 0x10, R2 ;  /* 0x00000010ff027819 */ /* 0x000fc80000011602 */
[----:B------:R-:W-:Y:S02]  /*00d0*/  PRMT R4, R2, 0x9910, RZ ;  /* 0x0000991002047816 */ /* 0x000fe400000000ff */
[----:B------:R-:W-:-:S03]  /*00e0*/  SHF.L.U32 R2, R7, 0x6, RZ ;  /* 0x0000000607027819 */ /* 0x000fc600000006ff */
[----:B------:R-:W-:Y:S01]  /*00f0*/  IMAD R4, R4, 0x26, RZ ;  /* 0x0000002604047824 */ /* 0x000fe200078e02ff */
[----:B------:R-:W-:Y:S01]  /*0100*/  LOP3.LUT R7, R2, R9, RZ, 0xfc, !PT ;  /* 0x0000000902077212 */ /* 0x000fe200078efcff */
[----:B------:R-:W-:Y:S01]  /*0110*/  IMAD R9, R0, 0x390, R5 ;  /* 0x0000039000097824 */ /* 0x000fe200078e0205 */
[----:B------:R-:W0:Y:S01]  /*0120*/  LDC.64 R2, c[0x0][0x380] ;  /* 0x0000e000ff027b82 */ /* 0x000e220000000a00 */
[----:B------:R-:W-:Y:S02]  /*0130*/  IMAD.MOV R4, RZ, RZ, -R4 ;  /* 0x000000ffff047224 */ /* 0x000fe400078e0a04 */
[----:B------:R-:W-:-:S03]  /*0140*/  IMAD.HI.U32 R6, R7, 0x6bca1af3, RZ ;  /* 0x6bca1af307067827 */ /* 0x000fc600078e00ff */
[----:B------:R-:W-:Y:S02]  /*0150*/  PRMT R4, R4, 0x7710, RZ ;  /* 0x0000771004047816 */ /* 0x000fe400000000ff */
[----:B------:R-:W-:Y:S02]  /*0160*/  SHF.R.U32.HI R6, RZ, 0x5, R6 ;  /* 0x00000005ff067819 */ /* 0x000fe40000011606 */
[----:B------:R-:W-:-:S03]  /*0170*/  IADD3 R5, PT, PT, R5, R4, RZ ;  /* 0x0000000405057210 */ /* 0x000fc60007ffe0ff */
[----:B------:R-:W-:Y:S01]  /*0180*/  IMAD R6, R6, -0x4c, R7 ;  /* 0xffffffb406067824 */ /* 0x000fe200078e0207 */
[----:B------:R-:W-:-:S04]  /*0190*/  LOP3.LUT R5, R5, 0xffff, RZ, 0xc0, !PT ;  /* 0x0000ffff05057812 */ /* 0x000fc800078ec0ff */
[----:B------:R-:W-:-:S05]  /*01a0*/  LEA.HI R6, R6, R9, RZ, 0x1f ;  /* 0x0000000906067211 */ /* 0x000fca00078ff8ff */
[----:B------:R-:W-:-:S04]  /*01b0*/  IMAD.IADD R5, R6, 0x1, -R5 ;  /* 0x0000000106057824 */ /* 0x000fc800078e0a05 */
[----:B0-----:R-:W-:Y:S02]  /*01c0*/  IMAD.WIDE.U32 R2, R5, 0x4, R2 ;  /* 0x0000000405027825 */ /* 0x001fe400078e0002 */
[----:B------:R-:W0:Y:S04]  /*01d0*/  LDC.64 R4, c[0x0][0x388] ;  /* 0x0000e200ff047b82 */ /* 0x000e280000000a00 */
[----:B-1----:R-:W2:Y:S01]  /*01e0*/  LDG.E.CONSTANT R3, desc[UR4][R2.64] ;  /* 0x0000000402037981 */ /* 0x002ea2000c1e9900 */
[----:B0-----:R-:W-:-:S05]  /*01f0*/  IMAD.WIDE.U32 R4, R7, 0x4, R4 ;  /* 0x0000000407047825 */ /* 0x001fca00078e0004 */
[----:B--2---:R-:W-:Y:S01]  /*0200*/  STG.E desc[UR4][R4.64], R3 ;  /* 0x0000000304007986 */ /* 0x004fe2000c101904 */
[----:B------:R-:W-:Y:S05]  /*0210*/  EXIT ;  /* 0x000000000000794d */ /* 0x000fea0003800000 */
.L_x_0:
[----:B------:R-:W-:-:S00]  /*0220*/  BRA `(.L_x_0) ;  /* 0xfffffffc00fc7947 */ /* 0x000fc0000383ffff */
[----:B------:R-:W-:-:S00]  /*0230*/  NOP ;  /* 0x0000000000007918 */ /* 0x000fc00000000000 */
        /* <DEDUP_REMOVED lines=12> */
.L_x_1:


//--------------------- .nv.shared.reserved.0     --------------------------
	.section	.nv.shared.reserved.0,"aw",@nobits
	.weak		__nv_reservedSMEM_offset_0_alias
	.size		__nv_reservedSMEM_offset_0_alias, 0, 64
	.other		__nv_reservedSMEM_offset_0_alias,@"STO_CUDA_RESERVED_SHARED STV_DEFAULT"
__nv_reservedSMEM_offset_0_alias:
	.zero		0
	.zero		64


//--------------------- .nv.constant0.default_function_kernel --------------------------
	.section	.nv.constant0.default_function_kernel,"a",@progbits
	.sectionflags	@""
	.align	4
.nv.constant0.default_function_kernel:
	.zero		912


//--------------------- SYMBOLS --------------------------

	.type		.nv.reservedSmem.offset0,@object
	.size		.nv.reservedSmem.offset0,0x4
